//
// Generated by NVIDIA NVVM Compiler
//
// Compiler Build ID: CL-36424714
// Cuda compilation tools, release 13.0, V13.0.88
// Based on NVVM 20.0.0
//

.version 9.0
.target sm_100
.address_size 64

	// .globl	_Z23nppsSum_32f_kernel_implPKfmPf
// _ZZ23nppsSum_32f_kernel_implPKfmPfE5sdata has been demoted
// _ZZ24nppsSum_32f_final_kernelPKfmPfE5sdata has been demoted
// _ZZ24nppsSum_32fc_kernel_implPK7Npp32fcmPS_E5sdata has been demoted
// _ZZ25nppsSum_32fc_final_kernelPK7Npp32fcmPS_E5sdata has been demoted

.visible .entry _Z23nppsSum_32f_kernel_implPKfmPf(
	.param .u64 .ptr .align 1 _Z23nppsSum_32f_kernel_implPKfmPf_param_0,
	.param .u64 _Z23nppsSum_32f_kernel_implPKfmPf_param_1,
	.param .u64 .ptr .align 1 _Z23nppsSum_32f_kernel_implPKfmPf_param_2
)
{
	.reg .pred 	%p<6>;
	.reg .b32 	%r<13>;
	.reg .b32 	%f<9>;
	.reg .b64 	%rd<11>;
	// demoted variable
	.shared .align 4 .b8 _ZZ23nppsSum_32f_kernel_implPKfmPfE5sdata[1024];
	ld.param.u64 	%rd2, [_Z23nppsSum_32f_kernel_implPKfmPf_param_0];
	ld.param.u64 	%rd4, [_Z23nppsSum_32f_kernel_implPKfmPf_param_1];
	ld.param.u64 	%rd3, [_Z23nppsSum_32f_kernel_implPKfmPf_param_2];
	mov.u32 	%r1, %tid.x;
	mov.u32 	%r2, %ctaid.x;
	mov.u32 	%r12, %ntid.x;
	mad.lo.s32 	%r7, %r2, %r12, %r1;
	cvt.u64.u32 	%rd1, %r7;
	setp.le.u64 	%p1, %rd4, %rd1;
	mov.f32 	%f8, 0f00000000;
	@%p1 bra 	$L__BB0_2;
	cvta.to.global.u64 	%rd5, %rd2;
	shl.b64 	%rd6, %rd1, 2;
	add.s64 	%rd7, %rd5, %rd6;
	ld.global.f32 	%f8, [%rd7];
$L__BB0_2:
	shl.b32 	%r8, %r1, 2;
	mov.u32 	%r9, _ZZ23nppsSum_32f_kernel_implPKfmPfE5sdata;
	add.s32 	%r4, %r9, %r8;
	st.shared.f32 	[%r4], %f8;
	bar.sync 	0;
	setp.lt.u32 	%p2, %r12, 2;
	@%p2 bra 	$L__BB0_6;
$L__BB0_3:
	shr.u32 	%r6, %r12, 1;
	setp.ge.u32 	%p3, %r1, %r6;
	@%p3 bra 	$L__BB0_5;
	shl.b32 	%r10, %r6, 2;
	add.s32 	%r11, %r4, %r10;
	ld.shared.f32 	%f4, [%r11];
	ld.shared.f32 	%f5, [%r4];
	add.f32 	%f6, %f4, %f5;
	st.shared.f32 	[%r4], %f6;
$L__BB0_5:
	bar.sync 	0;
	setp.gt.u32 	%p4, %r12, 3;
	mov.u32 	%r12, %r6;
	@%p4 bra 	$L__BB0_3;
$L__BB0_6:
	setp.ne.s32 	%p5, %r1, 0;
	@%p5 bra 	$L__BB0_8;
	ld.shared.f32 	%f7, [_ZZ23nppsSum_32f_kernel_implPKfmPfE5sdata];
	cvta.to.global.u64 	%rd8, %rd3;
	mul.wide.u32 	%rd9, %r2, 4;
	add.s64 	%rd10, %rd8, %rd9;
	st.global.f32 	[%rd10], %f7;
$L__BB0_8:
	ret;

}
	// .globl	_Z24nppsSum_32f_final_kernelPKfmPf
.visible .entry _Z24nppsSum_32f_final_kernelPKfmPf(
	.param .u64 .ptr .align 1 _Z24nppsSum_32f_final_kernelPKfmPf_param_0,
	.param .u64 _Z24nppsSum_32f_final_kernelPKfmPf_param_1,
	.param .u64 .ptr .align 1 _Z24nppsSum_32f_final_kernelPKfmPf_param_2
)
{
	.reg .pred 	%p<7>;
	.reg .b32 	%r<15>;
	.reg .b32 	%f<10>;
	.reg .b64 	%rd<13>;
	// demoted variable
	.shared .align 4 .b8 _ZZ24nppsSum_32f_final_kernelPKfmPfE5sdata[1024];
	ld.param.u64 	%rd6, [_Z24nppsSum_32f_final_kernelPKfmPf_param_0];
	ld.param.u64 	%rd7, [_Z24nppsSum_32f_final_kernelPKfmPf_param_1];
	ld.param.u64 	%rd8, [_Z24nppsSum_32f_final_kernelPKfmPf_param_2];
	mov.u32 	%r5, %tid.x;
	cvt.u64.u32 	%rd1, %r5;
	shl.b32 	%r6, %r5, 2;
	mov.u32 	%r7, _ZZ24nppsSum_32f_final_kernelPKfmPfE5sdata;
	add.s32 	%r1, %r7, %r6;
	mov.b32 	%r8, 0;
	st.shared.u32 	[%r1], %r8;
	setp.le.u64 	%p1, %rd7, %rd1;
	@%p1 bra 	$L__BB1_4;
	mov.u32 	%r9, %ntid.x;
	cvt.u64.u32 	%rd2, %r9;
	cvta.to.global.u64 	%rd3, %rd6;
	mov.f32 	%f9, 0f00000000;
	mov.u64 	%rd12, %rd1;
$L__BB1_2:
	shl.b64 	%rd9, %rd12, 2;
	add.s64 	%rd10, %rd3, %rd9;
	ld.global.f32 	%f4, [%rd10];
	add.f32 	%f9, %f4, %f9;
	add.s64 	%rd12, %rd12, %rd2;
	setp.lt.u64 	%p2, %rd12, %rd7;
	@%p2 bra 	$L__BB1_2;
	st.shared.f32 	[%r1], %f9;
$L__BB1_4:
	bar.sync 	0;
	mov.u32 	%r14, %ntid.x;
	setp.lt.u32 	%p3, %r14, 2;
	@%p3 bra 	$L__BB1_9;
	cvt.u32.u64 	%r10, %rd1;
$L__BB1_6:
	shr.u32 	%r4, %r14, 1;
	setp.ge.u32 	%p4, %r10, %r4;
	@%p4 bra 	$L__BB1_8;
	shl.b32 	%r11, %r4, 2;
	add.s32 	%r12, %r1, %r11;
	ld.shared.f32 	%f5, [%r12];
	ld.shared.f32 	%f6, [%r1];
	add.f32 	%f7, %f5, %f6;
	st.shared.f32 	[%r1], %f7;
$L__BB1_8:
	bar.sync 	0;
	setp.gt.u32 	%p5, %r14, 3;
	mov.u32 	%r14, %r4;
	@%p5 bra 	$L__BB1_6;
$L__BB1_9:
	cvt.u32.u64 	%r13, %rd1;
	setp.ne.s32 	%p6, %r13, 0;
	@%p6 bra 	$L__BB1_11;
	ld.shared.f32 	%f8, [_ZZ24nppsSum_32f_final_kernelPKfmPfE5sdata];
	cvta.to.global.u64 	%rd11, %rd8;
	st.global.f32 	[%rd11], %f8;
$L__BB1_11:
	ret;

}
	// .globl	_Z24nppsSum_32fc_kernel_implPK7Npp32fcmPS_
.visible .entry _Z24nppsSum_32fc_kernel_implPK7Npp32fcmPS_(
	.param .u64 .ptr .align 1 _Z24nppsSum_32fc_kernel_implPK7Npp32fcmPS__param_0,
	.param .u64 _Z24nppsSum_32fc_kernel_implPK7Npp32fcmPS__param_1,
	.param .u64 .ptr .align 1 _Z24nppsSum_32fc_kernel_implPK7Npp32fcmPS__param_2
)
{
	.reg .pred 	%p<6>;
	.reg .b32 	%r<14>;
	.reg .b32 	%f<11>;
	.reg .b64 	%rd<11>;
	// demoted variable
	.shared .align 4 .b8 _ZZ24nppsSum_32fc_kernel_implPK7Npp32fcmPS_E5sdata[2048];
	ld.param.u64 	%rd2, [_Z24nppsSum_32fc_kernel_implPK7Npp32fcmPS__param_0];
	ld.param.u64 	%rd4, [_Z24nppsSum_32fc_kernel_implPK7Npp32fcmPS__param_1];
	ld.param.u64 	%rd3, [_Z24nppsSum_32fc_kernel_implPK7Npp32fcmPS__param_2];
	mov.u32 	%r1, %tid.x;
	mov.u32 	%r2, %ctaid.x;
	mov.u32 	%r13, %ntid.x;
	mad.lo.s32 	%r7, %r2, %r13, %r1;
	cvt.u64.u32 	%rd1, %r7;
	setp.le.u64 	%p1, %rd4, %rd1;
	shl.b32 	%r8, %r1, 3;
	mov.u32 	%r9, _ZZ24nppsSum_32fc_kernel_implPK7Npp32fcmPS_E5sdata;
	add.s32 	%r4, %r9, %r8;
	@%p1 bra 	$L__BB2_2;
	cvta.to.global.u64 	%rd5, %rd2;
	shl.b64 	%rd6, %rd1, 3;
	add.s64 	%rd7, %rd5, %rd6;
	ld.global.f32 	%f1, [%rd7];
	ld.global.f32 	%f2, [%rd7+4];
	st.shared.f32 	[%r4], %f1;
	st.shared.f32 	[%r4+4], %f2;
	bra.uni 	$L__BB2_3;
$L__BB2_2:
	mov.b32 	%r10, 0;
	st.shared.u32 	[%r4], %r10;
	st.shared.u32 	[%r4+4], %r10;
$L__BB2_3:
	bar.sync 	0;
	setp.lt.u32 	%p2, %r13, 2;
	@%p2 bra 	$L__BB2_7;
$L__BB2_4:
	shr.u32 	%r6, %r13, 1;
	setp.ge.u32 	%p3, %r1, %r6;
	@%p3 bra 	$L__BB2_6;
	shl.b32 	%r11, %r6, 3;
	add.s32 	%r12, %r4, %r11;
	ld.shared.f32 	%f3, [%r12];
	ld.shared.f32 	%f4, [%r4];
	add.f32 	%f5, %f3, %f4;
	st.shared.f32 	[%r4], %f5;
	ld.shared.f32 	%f6, [%r12+4];
	ld.shared.f32 	%f7, [%r4+4];
	add.f32 	%f8, %f6, %f7;
	st.shared.f32 	[%r4+4], %f8;
$L__BB2_6:
	bar.sync 	0;
	setp.gt.u32 	%p4, %r13, 3;
	mov.u32 	%r13, %r6;
	@%p4 bra 	$L__BB2_4;
$L__BB2_7:
	setp.ne.s32 	%p5, %r1, 0;
	@%p5 bra 	$L__BB2_9;
	cvta.to.global.u64 	%rd8, %rd3;
	mul.wide.u32 	%rd9, %r2, 8;
	add.s64 	%rd10, %rd8, %rd9;
	ld.shared.f32 	%f9, [_ZZ24nppsSum_32fc_kernel_implPK7Npp32fcmPS_E5sdata];
	ld.shared.f32 	%f10, [_ZZ24nppsSum_32fc_kernel_implPK7Npp32fcmPS_E5sdata+4];
	st.global.f32 	[%rd10], %f9;
	st.global.f32 	[%rd10+4], %f10;
$L__BB2_9:
	ret;

}
	// .globl	_Z25nppsSum_32fc_final_kernelPK7Npp32fcmPS_
.visible .entry _Z25nppsSum_32fc_final_kernelPK7Npp32fcmPS_(
	.param .u64 .ptr .align 1 _Z25nppsSum_32fc_final_kernelPK7Npp32fcmPS__param_0,
	.param .u64 _Z25nppsSum_32fc_final_kernelPK7Npp32fcmPS__param_1,
	.param .u64 .ptr .align 1 _Z25nppsSum_32fc_final_kernelPK7Npp32fcmPS__param_2
)
{
	.reg .pred 	%p<7>;
	.reg .b32 	%r<15>;
	.reg .b32 	%f<18>;
	.reg .b64 	%rd<13>;
	// demoted variable
	.shared .align 4 .b8 _ZZ25nppsSum_32fc_final_kernelPK7Npp32fcmPS_E5sdata[2048];
	ld.param.u64 	%rd6, [_Z25nppsSum_32fc_final_kernelPK7Npp32fcmPS__param_0];
	ld.param.u64 	%rd7, [_Z25nppsSum_32fc_final_kernelPK7Npp32fcmPS__param_1];
	ld.param.u64 	%rd8, [_Z25nppsSum_32fc_final_kernelPK7Npp32fcmPS__param_2];
	mov.u32 	%r5, %tid.x;
	cvt.u64.u32 	%rd1, %r5;
	shl.b32 	%r6, %r5, 3;
	mov.u32 	%r7, _ZZ25nppsSum_32fc_final_kernelPK7Npp32fcmPS_E5sdata;
	add.s32 	%r1, %r7, %r6;
	mov.b32 	%r8, 0;
	st.shared.u32 	[%r1], %r8;
	st.shared.u32 	[%r1+4], %r8;
	setp.le.u64 	%p1, %rd7, %rd1;
	@%p1 bra 	$L__BB3_4;
	mov.u32 	%r9, %ntid.x;
	cvt.u64.u32 	%rd2, %r9;
	cvta.to.global.u64 	%rd3, %rd6;
	mov.f32 	%f16, 0f00000000;
	mov.f32 	%f17, %f16;
	mov.u64 	%rd12, %rd1;
$L__BB3_2:
	shl.b64 	%rd9, %rd12, 3;
	add.s64 	%rd10, %rd3, %rd9;
	ld.global.f32 	%f6, [%rd10];
	add.f32 	%f17, %f6, %f17;
	ld.global.f32 	%f7, [%rd10+4];
	add.f32 	%f16, %f7, %f16;
	add.s64 	%rd12, %rd12, %rd2;
	setp.lt.u64 	%p2, %rd12, %rd7;
	@%p2 bra 	$L__BB3_2;
	st.shared.f32 	[%r1], %f17;
	st.shared.f32 	[%r1+4], %f16;
$L__BB3_4:
	bar.sync 	0;
	mov.u32 	%r14, %ntid.x;
	setp.lt.u32 	%p3, %r14, 2;
	@%p3 bra 	$L__BB3_9;
	cvt.u32.u64 	%r10, %rd1;
$L__BB3_6:
	shr.u32 	%r4, %r14, 1;
	setp.ge.u32 	%p4, %r10, %r4;
	@%p4 bra 	$L__BB3_8;
	shl.b32 	%r11, %r4, 3;
	add.s32 	%r12, %r1, %r11;
	ld.shared.f32 	%f8, [%r12];
	ld.shared.f32 	%f9, [%r1];
	add.f32 	%f10, %f8, %f9;
	st.shared.f32 	[%r1], %f10;
	ld.shared.f32 	%f11, [%r12+4];
	ld.shared.f32 	%f12, [%r1+4];
	add.f32 	%f13, %f11, %f12;
	st.shared.f32 	[%r1+4], %f13;
$L__BB3_8:
	bar.sync 	0;
	setp.gt.u32 	%p5, %r14, 3;
	mov.u32 	%r14, %r4;
	@%p5 bra 	$L__BB3_6;
$L__BB3_9:
	cvt.u32.u64 	%r13, %rd1;
	setp.ne.s32 	%p6, %r13, 0;
	@%p6 bra 	$L__BB3_11;
	cvta.to.global.u64 	%rd11, %rd8;
	ld.shared.f32 	%f14, [_ZZ25nppsSum_32fc_final_kernelPK7Npp32fcmPS_E5sdata];
	ld.shared.f32 	%f15, [_ZZ25nppsSum_32fc_final_kernelPK7Npp32fcmPS_E5sdata+4];
	st.global.f32 	[%rd11], %f14;
	st.global.f32 	[%rd11+4], %f15;
$L__BB3_11:
	ret;

}


// ===== COMPILED SASS (sm_100) =====

	.target	sm_100

	.elftype	@"ET_EXEC"


//--------------------- .note.nv.tkinfo           --------------------------
	.section	.note.nv.tkinfo,"",@"SHT_NOTE"
	.sectionflags	@"SHF_NOTE_NV_TKINFO"
	.tkinfo
        /*0018*/ 	.word	0x00000002
        /*0030*/ 	.string	""
        /*0030*/ 	.string	"ptxas"
        /*0030*/ 	.string	"Cuda compilation tools, release 13.0, V13.0.88"
        /*0030*/ 	.string	"Build cuda_13.0.r13.0/compiler.36424714_0"
        /*0030*/ 	.string	"-arch sm_100 -m 64 "



//--------------------- .note.nv.cuinfo           --------------------------
	.section	.note.nv.cuinfo,"",@"SHT_NOTE"
	.sectionflags	@"SHF_NOTE_NV_CUINFO"
        /*0018*/ 	.short	0x0002
        /*001a*/ 	.short	0x0064
        /*001c*/ 	.short	0x0082
	.zero		2


//--------------------- .nv.info                  --------------------------
	.section	.nv.info,"",@"SHT_CUDA_INFO"
	.align	4


	//----- nvinfo : EIATTR_REGCOUNT
	.align		4
        /*0000*/ 	.byte	0x04, 0x2f
        /*0002*/ 	.short	(.L_1 - .L_0)
	.align		4
.L_0:
        /*0004*/ 	.word	index@(_Z23nppsSum_32f_kernel_implPKfmPf)
        /*0008*/ 	.word	0x0000000b


	//----- nvinfo : EIATTR_FRAME_SIZE
	.align		4
.L_1:
        /*000c*/ 	.byte	0x04, 0x11
        /*000e*/ 	.short	(.L_3 - .L_2)
	.align		4
.L_2:
        /*0010*/ 	.word	index@(_Z23nppsSum_32f_kernel_implPKfmPf)
        /*0014*/ 	.word	0x00000000


	//----- nvinfo : EIATTR_REGCOUNT
	.align		4
.L_3:
        /*0018*/ 	.byte	0x04, 0x2f
        /*001a*/ 	.short	(.L_5 - .L_4)
	.align		4
.L_4:
        /*001c*/ 	.word	index@(_Z24nppsSum_32f_final_kernelPKfmPf)
        /*0020*/ 	.word	0x0000000b


	//----- nvinfo : EIATTR_FRAME_SIZE
	.align		4
.L_5:
        /*0024*/ 	.byte	0x04, 0x11
        /*0026*/ 	.short	(.L_7 - .L_6)
	.align		4
.L_6:
        /*0028*/ 	.word	index@(_Z24nppsSum_32f_final_kernelPKfmPf)
        /*002c*/ 	.word	0x00000000


	//----- nvinfo : EIATTR_REGCOUNT
	.align		4
.L_7:
        /*0030*/ 	.byte	0x04, 0x2f
        /*0032*/ 	.short	(.L_9 - .L_8)
	.align		4
.L_8:
        /*0034*/ 	.word	index@(_Z24nppsSum_32fc_kernel_implPK7Npp32fcmPS_)
        /*0038*/ 	.word	0x0000000c


	//----- nvinfo : EIATTR_FRAME_SIZE
	.align		4
.L_9:
        /*003c*/ 	.byte	0x04, 0x11
        /*003e*/ 	.short	(.L_11 - .L_10)
	.align		4
.L_10:
        /*0040*/ 	.word	index@(_Z24nppsSum_32fc_kernel_implPK7Npp32fcmPS_)
        /*0044*/ 	.word	0x00000000


	//----- nvinfo : EIATTR_REGCOUNT
	.align		4
.L_11:
        /*0048*/ 	.byte	0x04, 0x2f
        /*004a*/ 	.short	(.L_13 - .L_12)
	.align		4
.L_12:
        /*004c*/ 	.word	index@(_Z25nppsSum_32fc_final_kernelPK7Npp32fcmPS_)
        /*0050*/ 	.word	0x0000000e


	//----- nvinfo : EIATTR_FRAME_SIZE
	.align		4
.L_13:
        /*0054*/ 	.byte	0x04, 0x11
        /*0056*/ 	.short	(.L_15 - .L_14)
	.align		4
.L_14:
        /*0058*/ 	.word	index@(_Z25nppsSum_32fc_final_kernelPK7Npp32fcmPS_)
        /*005c*/ 	.word	0x00000000


	//----- nvinfo : EIATTR_MIN_STACK_SIZE
	.align		4
.L_15:
        /*0060*/ 	.byte	0x04, 0x12
        /*0062*/ 	.short	(.L_17 - .L_16)
	.align		4
.L_16:
        /*0064*/ 	.word	index@(_Z25nppsSum_32fc_final_kernelPK7Npp32fcmPS_)
        /*0068*/ 	.word	0x00000000


	//----- nvinfo : EIATTR_MIN_STACK_SIZE
	.align		4
.L_17:
        /*006c*/ 	.byte	0x04, 0x12
        /*006e*/ 	.short	(.L_19 - .L_18)
	.align		4
.L_18:
        /*0070*/ 	.word	index@(_Z24nppsSum_32fc_kernel_implPK7Npp32fcmPS_)
        /*0074*/ 	.word	0x00000000


	//----- nvinfo : EIATTR_MIN_STACK_SIZE
	.align		4
.L_19:
        /*0078*/ 	.byte	0x04, 0x12
        /*007a*/ 	.short	(.L_21 - .L_20)
	.align		4
.L_20:
        /*007c*/ 	.word	index@(_Z24nppsSum_32f_final_kernelPKfmPf)
        /*0080*/ 	.word	0x00000000


	//----- nvinfo : EIATTR_MIN_STACK_SIZE
	.align		4
.L_21:
        /*0084*/ 	.byte	0x04, 0x12
        /*0086*/ 	.short	(.L_23 - .L_22)
	.align		4
.L_22:
        /*0088*/ 	.word	index@(_Z23nppsSum_32f_kernel_implPKfmPf)
        /*008c*/ 	.word	0x00000000
.L_23:


//--------------------- .nv.compat                --------------------------
	.section	.nv.compat,"",@"SHT_CUDA_COMPAT_INFO"
	.align	4
        /*0000*/ 	.byte	0x02, 0x09, 0x00, 0x00, 0x02, 0x02, 0x01, 0x00, 0x02, 0x05, 0x05, 0x00, 0x03, 0x07, 0x01, 0x01
        /*0010*/ 	.byte	0x02, 0x03, 0x00, 0x00, 0x02, 0x06, 0x01, 0x00, 0x04, 0x0b, 0x08, 0x00, 0x09, 0x00, 0x00, 0x00
        /*0020*/ 	.byte	0x00, 0x00, 0x00, 0x00


//--------------------- .nv.info._Z25nppsSum_32fc_final_kernelPK7Npp32fcmPS_ --------------------------
	.section	.nv.info._Z25nppsSum_32fc_final_kernelPK7Npp32fcmPS_,"",@"SHT_CUDA_INFO"
	.sectionflags	@""
	.align	4


	//----- nvinfo : EIATTR_CUDA_API_VERSION
	.align		4
        /*0000*/ 	.byte	0x04, 0x37
        /*0002*/ 	.short	(.L_25 - .L_24)
.L_24:
        /*0004*/ 	.word	0x00000082


	//----- nvinfo : EIATTR_KPARAM_INFO
	.align		4
.L_25:
        /*0008*/ 	.byte	0x04, 0x17
        /*000a*/ 	.short	(.L_27 - .L_26)
.L_26:
        /*000c*/ 	.word	0x00000000
        /*0010*/ 	.short	0x0002
        /*0012*/ 	.short	0x0010
        /*0014*/ 	.byte	0x00, 0xf5, 0x21, 0x00


	//----- nvinfo : EIATTR_KPARAM_INFO
	.align		4
.L_27:
        /*0018*/ 	.byte	0x04, 0x17
        /*001a*/ 	.short	(.L_29 - .L_28)
.L_28:
        /*001c*/ 	.word	0x00000000
        /*0020*/ 	.short	0x0001
        /*0022*/ 	.short	0x0008
        /*0024*/ 	.byte	0x00, 0xf0, 0x21, 0x00


	//----- nvinfo : EIATTR_KPARAM_INFO
	.align		4
.L_29:
        /*0028*/ 	.byte	0x04, 0x17
        /*002a*/ 	.short	(.L_31 - .L_30)
.L_30:
        /*002c*/ 	.word	0x00000000
        /*0030*/ 	.short	0x0000
        /*0032*/ 	.short	0x0000
        /*0034*/ 	.byte	0x00, 0xf5, 0x21, 0x00


	//----- nvinfo : EIATTR_SPARSE_MMA_MASK
	.align		4
.L_31:
        /*0038*/ 	.byte	0x03, 0x50
        /*003a*/ 	.short	0x0000


	//----- nvinfo : EIATTR_MAXREG_COUNT
	.align		4
        /*003c*/ 	.byte	0x03, 0x1b
        /*003e*/ 	.short	0x00ff


	//----- nvinfo : EIATTR_NUM_BARRIERS
	.align		4
        /*0040*/ 	.byte	0x02, 0x4c
        /*0042*/ 	.byte	0x01
	.zero		1


	//----- nvinfo : EIATTR_MERCURY_ISA_VERSION
	.align		4
        /*0044*/ 	.byte	0x03, 0x5f
        /*0046*/ 	.short	0x0101


	//----- nvinfo : EIATTR_VRC_CTA_INIT_COUNT
	.align		4
        /*0048*/ 	.byte	0x02, 0x4a
	.zero		1
	.zero		1


	//----- nvinfo : EIATTR_EXIT_INSTR_OFFSETS
	.align		4
        /*004c*/ 	.byte	0x04, 0x1c
        /*004e*/ 	.short	(.L_33 - .L_32)


	//   ....[0]....
.L_32:
        /*0050*/ 	.word	0x00000390


	//   ....[1]....
        /*0054*/ 	.word	0x00000410


	//----- nvinfo : EIATTR_CRS_STACK_SIZE
	.align		4
.L_33:
        /*0058*/ 	.byte	0x04, 0x1e
        /*005a*/ 	.short	(.L_35 - .L_34)
.L_34:
        /*005c*/ 	.word	0x00000000


	//----- nvinfo : EIATTR_CBANK_PARAM_SIZE
	.align		4
.L_35:
        /*0060*/ 	.byte	0x03, 0x19
        /*0062*/ 	.short	0x0018


	//----- nvinfo : EIATTR_PARAM_CBANK
	.align		4
        /*0064*/ 	.byte	0x04, 0x0a
        /*0066*/ 	.short	(.L_37 - .L_36)
	.align		4
.L_36:
        /*0068*/ 	.word	index@(.nv.constant0._Z25nppsSum_32fc_final_kernelPK7Npp32fcmPS_)
        /*006c*/ 	.short	0x0380
        /*006e*/ 	.short	0x0018


	//----- nvinfo : EIATTR_SW_WAR
	.align		4
.L_37:
        /*0070*/ 	.byte	0x04, 0x36
        /*0072*/ 	.short	(.L_39 - .L_38)
.L_38:
        /*0074*/ 	.word	0x00000008
.L_39:


//--------------------- .nv.info._Z24nppsSum_32fc_kernel_implPK7Npp32fcmPS_ --------------------------
	.section	.nv.info._Z24nppsSum_32fc_kernel_implPK7Npp32fcmPS_,"",@"SHT_CUDA_INFO"
	.sectionflags	@""
	.align	4


	//----- nvinfo : EIATTR_CUDA_API_VERSION
	.align		4
        /*0000*/ 	.byte	0x04, 0x37
        /*0002*/ 	.short	(.L_41 - .L_40)
.L_40:
        /*0004*/ 	.word	0x00000082


	//----- nvinfo : EIATTR_KPARAM_INFO
	.align		4
.L_41:
        /*0008*/ 	.byte	0x04, 0x17
        /*000a*/ 	.short	(.L_43 - .L_42)
.L_42:
        /*000c*/ 	.word	0x00000000
        /*0010*/ 	.short	0x0002
        /*0012*/ 	.short	0x0010
        /*0014*/ 	.byte	0x00, 0xf5, 0x21, 0x00


	//----- nvinfo : EIATTR_KPARAM_INFO
	.align		4
.L_43:
        /*0018*/ 	.byte	0x04, 0x17
        /*001a*/ 	.short	(.L_45 - .L_44)
.L_44:
        /*001c*/ 	.word	0x00000000
        /*0020*/ 	.short	0x0001
        /*0022*/ 	.short	0x0008
        /*0024*/ 	.byte	0x00, 0xf0, 0x21, 0x00


	//----- nvinfo : EIATTR_KPARAM_INFO
	.align		4
.L_45:
        /*0028*/ 	.byte	0x04, 0x17
        /*002a*/ 	.short	(.L_47 - .L_46)
.L_46:
        /*002c*/ 	.word	0x00000000
        /*0030*/ 	.short	0x0000
        /*0032*/ 	.short	0x0000
        /*0034*/ 	.byte	0x00, 0xf5, 0x21, 0x00


	//----- nvinfo : EIATTR_SPARSE_MMA_MASK
	.align		4
.L_47:
        /*0038*/ 	.byte	0x03, 0x50
        /*003a*/ 	.short	0x0000


	//----- nvinfo : EIATTR_MAXREG_COUNT
	.align		4
        /*003c*/ 	.byte	0x03, 0x1b
        /*003e*/ 	.short	0x00ff


	//----- nvinfo : EIATTR_NUM_BARRIERS
	.align		4
        /*0040*/ 	.byte	0x02, 0x4c
        /*0042*/ 	.byte	0x01
	.zero		1


	//----- nvinfo : EIATTR_MERCURY_ISA_VERSION
	.align		4
        /*0044*/ 	.byte	0x03, 0x5f
        /*0046*/ 	.short	0x0101


	//----- nvinfo : EIATTR_VRC_CTA_INIT_COUNT
	.align		4
        /*0048*/ 	.byte	0x02, 0x4a
	.zero		1
	.zero		1


	//----- nvinfo : EIATTR_EXIT_INSTR_OFFSETS
	.align		4
        /*004c*/ 	.byte	0x04, 0x1c
        /*004e*/ 	.short	(.L_49 - .L_48)


	//   ....[0]....
.L_48:
        /*0050*/ 	.word	0x000002b0


	//   ....[1]....
        /*0054*/ 	.word	0x00000340


	//----- nvinfo : EIATTR_CRS_STACK_SIZE
	.align		4
.L_49:
        /*0058*/ 	.byte	0x04, 0x1e
        /*005a*/ 	.short	(.L_51 - .L_50)
.L_50:
        /*005c*/ 	.word	0x00000000


	//----- nvinfo : EIATTR_CBANK_PARAM_SIZE
	.align		4
.L_51:
        /*0060*/ 	.byte	0x03, 0x19
        /*0062*/ 	.short	0x0018


	//----- nvinfo : EIATTR_PARAM_CBANK
	.align		4
        /*0064*/ 	.byte	0x04, 0x0a
        /*0066*/ 	.short	(.L_53 - .L_52)
	.align		4
.L_52:
        /*0068*/ 	.word	index@(.nv.constant0._Z24nppsSum_32fc_kernel_implPK7Npp32fcmPS_)
        /*006c*/ 	.short	0x0380
        /*006e*/ 	.short	0x0018


	//----- nvinfo : EIATTR_SW_WAR
	.align		4
.L_53:
        /*0070*/ 	.byte	0x04, 0x36
        /*0072*/ 	.short	(.L_55 - .L_54)
.L_54:
        /*0074*/ 	.word	0x00000008
.L_55:


//--------------------- .nv.info._Z24nppsSum_32f_final_kernelPKfmPf --------------------------
	.section	.nv.info._Z24nppsSum_32f_final_kernelPKfmPf,"",@"SHT_CUDA_INFO"
	.sectionflags	@""
	.align	4


	//----- nvinfo : EIATTR_CUDA_API_VERSION
	.align		4
        /*0000*/ 	.byte	0x04, 0x37
        /*0002*/ 	.short	(.L_57 - .L_56)
.L_56:
        /*0004*/ 	.word	0x00000082


	//----- nvinfo : EIATTR_KPARAM_INFO
	.align		4
.L_57:
        /*0008*/ 	.byte	0x04, 0x17
        /*000a*/ 	.short	(.L_59 - .L_58)
.L_58:
        /*000c*/ 	.word	0x00000000
        /*0010*/ 	.short	0x0002
        /*0012*/ 	.short	0x0010
        /*0014*/ 	.byte	0x00, 0xf5, 0x21, 0x00


	//----- nvinfo : EIATTR_KPARAM_INFO
	.align		4
.L_59:
        /*0018*/ 	.byte	0x04, 0x17
        /*001a*/ 	.short	(.L_61 - .L_60)
.L_60:
        /*001c*/ 	.word	0x00000000
        /*0020*/ 	.short	0x0001
        /*0022*/ 	.short	0x0008
        /*0024*/ 	.byte	0x00, 0xf0, 0x21, 0x00


	//----- nvinfo : EIATTR_KPARAM_INFO
	.align		4
.L_61:
        /*0028*/ 	.byte	0x04, 0x17
        /*002a*/ 	.short	(.L_63 - .L_62)
.L_62:
        /*002c*/ 	.word	0x00000000
        /*0030*/ 	.short	0x0000
        /*0032*/ 	.short	0x0000
        /*0034*/ 	.byte	0x00, 0xf5, 0x21, 0x00


	//----- nvinfo : EIATTR_SPARSE_MMA_MASK
	.align		4
.L_63:
        /*0038*/ 	.byte	0x03, 0x50
        /*003a*/ 	.short	0x0000


	//----- nvinfo : EIATTR_MAXREG_COUNT
	.align		4
        /*003c*/ 	.byte	0x03, 0x1b
        /*003e*/ 	.short	0x00ff


	//----- nvinfo : EIATTR_NUM_BARRIERS
	.align		4
        /*0040*/ 	.byte	0x02, 0x4c
        /*0042*/ 	.byte	0x01
	.zero		1


	//----- nvinfo : EIATTR_MERCURY_ISA_VERSION
	.align		4
        /*0044*/ 	.byte	0x03, 0x5f
        /*0046*/ 	.short	0x0101


	//----- nvinfo : EIATTR_VRC_CTA_INIT_COUNT
	.align		4
        /*0048*/ 	.byte	0x02, 0x4a
	.zero		1
	.zero		1


	//----- nvinfo : EIATTR_EXIT_INSTR_OFFSETS
	.align		4
        /*004c*/ 	.byte	0x04, 0x1c
        /*004e*/ 	.short	(.L_65 - .L_64)


	//   ....[0]....
.L_64:
        /*0050*/ 	.word	0x00000300


	//   ....[1]....
        /*0054*/ 	.word	0x00000370


	//----- nvinfo : EIATTR_CRS_STACK_SIZE
	.align		4
.L_65:
        /*0058*/ 	.byte	0x04, 0x1e
        /*005a*/ 	.short	(.L_67 - .L_66)
.L_66:
        /*005c*/ 	.word	0x00000000


	//----- nvinfo : EIATTR_CBANK_PARAM_SIZE
	.align		4
.L_67:
        /*0060*/ 	.byte	0x03, 0x19
        /*0062*/ 	.short	0x0018


	//----- nvinfo : EIATTR_PARAM_CBANK
	.align		4
        /*0064*/ 	.byte	0x04, 0x0a
        /*0066*/ 	.short	(.L_69 - .L_68)
	.align		4
.L_68:
        /*0068*/ 	.word	index@(.nv.constant0._Z24nppsSum_32f_final_kernelPKfmPf)
        /*006c*/ 	.short	0x0380
        /*006e*/ 	.short	0x0018


	//----- nvinfo : EIATTR_SW_WAR
	.align		4
.L_69:
        /*0070*/ 	.byte	0x04, 0x36
        /*0072*/ 	.short	(.L_71 - .L_70)
.L_70:
        /*0074*/ 	.word	0x00000008
.L_71:


//--------------------- .nv.info._Z23nppsSum_32f_kernel_implPKfmPf --------------------------
	.section	.nv.info._Z23nppsSum_32f_kernel_implPKfmPf,"",@"SHT_CUDA_INFO"
	.sectionflags	@""
	.align	4


	//----- nvinfo : EIATTR_CUDA_API_VERSION
	.align		4
        /*0000*/ 	.byte	0x04, 0x37
        /*0002*/ 	.short	(.L_73 - .L_72)
.L_72:
        /*0004*/ 	.word	0x00000082


	//----- nvinfo : EIATTR_KPARAM_INFO
	.align		4
.L_73:
        /*0008*/ 	.byte	0x04, 0x17
        /*000a*/ 	.short	(.L_75 - .L_74)
.L_74:
        /*000c*/ 	.word	0x00000000
        /*0010*/ 	.short	0x0002
        /*0012*/ 	.short	0x0010
        /*0014*/ 	.byte	0x00, 0xf5, 0x21, 0x00


	//----- nvinfo : EIATTR_KPARAM_INFO
	.align		4
.L_75:
        /*0018*/ 	.byte	0x04, 0x17
        /*001a*/ 	.short	(.L_77 - .L_76)
.L_76:
        /*001c*/ 	.word	0x00000000
        /*0020*/ 	.short	0x0001
        /*0022*/ 	.short	0x0008
        /*0024*/ 	.byte	0x00, 0xf0, 0x21, 0x00


	//----- nvinfo : EIATTR_KPARAM_INFO
	.align		4
.L_77:
        /*0028*/ 	.byte	0x04, 0x17
        /*002a*/ 	.short	(.L_79 - .L_78)
.L_78:
        /*002c*/ 	.word	0x00000000
        /*0030*/ 	.short	0x0000
        /*0032*/ 	.short	0x0000
        /*0034*/ 	.byte	0x00, 0xf5, 0x21, 0x00


	//----- nvinfo : EIATTR_SPARSE_MMA_MASK
	.align		4
.L_79:
        /*0038*/ 	.byte	0x03, 0x50
        /*003a*/ 	.short	0x0000


	//----- nvinfo : EIATTR_MAXREG_COUNT
	.align		4
        /*003c*/ 	.byte	0x03, 0x1b
        /*003e*/ 	.short	0x00ff


	//----- nvinfo : EIATTR_NUM_BARRIERS
	.align		4
        /*0040*/ 	.byte	0x02, 0x4c
        /*0042*/ 	.byte	0x01
	.zero		1


	//----- nvinfo : EIATTR_MERCURY_ISA_VERSION
	.align		4
        /*0044*/ 	.byte	0x03, 0x5f
        /*0046*/ 	.short	0x0101


	//----- nvinfo : EIATTR_VRC_CTA_INIT_COUNT
	.align		4
        /*0048*/ 	.byte	0x02, 0x4a
	.zero		1
	.zero		1


	//----- nvinfo : EIATTR_EXIT_INSTR_OFFSETS
	.align		4
        /*004c*/ 	.byte	0x04, 0x1c
        /*004e*/ 	.short	(.L_81 - .L_80)


	//   ....[0]....
.L_80:
        /*0050*/ 	.word	0x00000230


	//   ....[1]....
        /*0054*/ 	.word	0x000002b0


	//----- nvinfo : EIATTR_CBANK_PARAM_SIZE
	.align		4
.L_81:
        /*0058*/ 	.byte	0x03, 0x19
        /*005a*/ 	.short	0x0018


	//----- nvinfo : EIATTR_PARAM_CBANK
	.align		4
        /*005c*/ 	.byte	0x04, 0x0a
        /*005e*/ 	.short	(.L_83 - .L_82)
	.align		4
.L_82:
        /*0060*/ 	.word	index@(.nv.constant0._Z23nppsSum_32f_kernel_implPKfmPf)
        /*0064*/ 	.short	0x0380
        /*0066*/ 	.short	0x0018


	//----- nvinfo : EIATTR_SW_WAR
	.align		4
.L_83:
        /*0068*/ 	.byte	0x04, 0x36
        /*006a*/ 	.short	(.L_85 - .L_84)
.L_84:
        /*006c*/ 	.word	0x00000008
.L_85:


//--------------------- .nv.callgraph             --------------------------
	.section	.nv.callgraph,"",@"SHT_CUDA_CALLGRAPH"
	.align	4
	.sectionentsize	8
	.align		4
        /*0000*/ 	.word	0x00000000
	.align		4
        /*0004*/ 	.word	0xffffffff
	.align		4
        /*0008*/ 	.word	0x00000000
	.align		4
        /*000c*/ 	.word	0xfffffffe
	.align		4
        /*0010*/ 	.word	0x00000000
	.align		4
        /*0014*/ 	.word	0xfffffffd
	.align		4
        /*0018*/ 	.word	0x00000000
	.align		4
        /*001c*/ 	.word	0xfffffffc


//--------------------- .text._Z25nppsSum_32fc_final_kernelPK7Npp32fcmPS_ --------------------------
	.section	.text._Z25nppsSum_32fc_final_kernelPK7Npp32fcmPS_,"ax",@progbits
	.align	128
        .global         _Z25nppsSum_32fc_final_kernelPK7Npp32fcmPS_
        .type           _Z25nppsSum_32fc_final_kernelPK7Npp32fcmPS_,@function
        .size           _Z25nppsSum_32fc_final_kernelPK7Npp32fcmPS_,(.L_x_24 - _Z25nppsSum_32fc_final_kernelPK7Npp32fcmPS_)
        .other          _Z25nppsSum_32fc_final_kernelPK7Npp32fcmPS_,@"STO_CUDA_ENTRY STV_DEFAULT"
_Z25nppsSum_32fc_final_kernelPK7Npp32fcmPS_:
.text._Z25nppsSum_32fc_final_kernelPK7Npp32fcmPS_:
[----:B------:R-:W-:Y:S01]  /*0000*/  LDC R1, c[0x0][0x37c] ;  /* 0x0000df00ff017b82 */ /* 0x000fe20000000800 */
[----:B------:R-:W0:Y:S07]  /*0010*/  S2R R8, SR_TID.X ;  /* 0x0000000000087919 */ /* 0x000e2e0000002100 */
[----:B------:R-:W1:Y:S01]  /*0020*/  S2UR UR5, SR_CgaCtaId ;  /* 0x00000000000579c3 */ /* 0x000e620000008800 */
[----:B------:R-:W2:Y:S01]  /*0030*/  LDCU.64 UR8, c[0x0][0x388] ;  /* 0x00007100ff0877ac */ /* 0x000ea20008000a00 */
[----:B------:R-:W-:Y:S01]  /*0040*/  BSSY.RECONVERGENT B0, `(.L_x_0) ;  /* 0x000001c000007945 */ /* 0x000fe20003800200 */
[----:B------:R-:W-:Y:S01]  /*0050*/  UMOV UR4, 0x400 ;  /* 0x0000040000047882 */ /* 0x000fe20000000000 */
[----:B------:R-:W3:Y:S01]  /*0060*/  LDCU.64 UR6, c[0x0][0x358] ;  /* 0x00006b00ff0677ac */ /* 0x000ee20008000a00 */
[----:B-1----:R-:W-:-:S06]  /*0070*/  ULEA UR4, UR5, UR4, 0x18 ;  /* 0x0000000405047291 */ /* 0x002fcc000f8ec0ff */
[C---:B0-----:R-:W-:Y:S02]  /*0080*/  LEA R0, R8.reuse, UR4, 0x3 ;  /* 0x0000000408007c11 */ /* 0x041fe4000f8e18ff */
[----:B--2---:R-:W-:-:S03]  /*0090*/  ISETP.GE.U32.AND P0, PT, R8, UR8, PT ;  /* 0x0000000808007c0c */ /* 0x004fc6000bf06070 */
[----:B------:R-:W0:Y:S01]  /*00a0*/  LDCU.64 UR4, c[0x0][0x380] ;  /* 0x00007000ff0477ac */ /* 0x000e220008000a00 */
[----:B------:R1:W-:Y:S01]  /*00b0*/  STS.64 [R0], RZ ;  /* 0x000000ff00007388 */ /* 0x0003e20000000a00 */
[----:B------:R-:W-:-:S13]  /*00c0*/  ISETP.GE.U32.AND.EX P0, PT, RZ, UR9, PT, P0 ;  /* 0x00000009ff007c0c */ /* 0x000fda000bf06100 */
[----:B-1-3--:R-:W-:Y:S05]  /*00d0*/  @P0 BRA `(.L_x_1) ;  /* 0x0000000000480947 */ /* 0x00afea0003800000 */
[----:B------:R-:W1:Y:S01]  /*00e0*/  LDC R9, c[0x0][0x360] ;  /* 0x0000d800ff097b82 */ /* 0x000e620000000800 */
[----:B------:R-:W-:Y:S01]  /*00f0*/  BSSY.RECONVERGENT B1, `(.L_x_2) ;  /* 0x000000f000017945 */ /* 0x000fe20003800200 */
[----:B------:R-:W-:Y:S01]  /*0100*/  IMAD.MOV.U32 R10, RZ, RZ, R8 ;  /* 0x000000ffff0a7224 */ /* 0x000fe200078e0008 */
[----:B------:R-:W-:Y:S01]  /*0110*/  CS2R R4, SRZ ;  /* 0x0000000000047805 */ /* 0x000fe2000001ff00 */
[----:B------:R-:W-:-:S07]  /*0120*/  IMAD.MOV.U32 R11, RZ, RZ, RZ ;  /* 0x000000ffff0b7224 */ /* 0x000fce00078e00ff */
.L_x_3:
[----:B0-----:R-:W-:-:S04]  /*0130*/  LEA R2, P0, R10, UR4, 0x3 ;  /* 0x000000040a027c11 */ /* 0x001fc8000f8018ff */
[----:B------:R-:W-:-:S05]  /*0140*/  LEA.HI.X R3, R10, UR5, R11, 0x3, P0 ;  /* 0x000000050a037c11 */ /* 0x000fca00080f1c0b */
[----:B------:R-:W2:Y:S04]  /*0150*/  LDG.E R7, desc[UR6][R2.64] ;  /* 0x0000000602077981 */ /* 0x000ea8000c1e1900 */
[----:B------:R-:W3:Y:S01]  /*0160*/  LDG.E R6, desc[UR6][R2.64+0x4] ;  /* 0x0000040602067981 */ /* 0x000ee2000c1e1900 */
[----:B-1----:R-:W-:-:S05]  /*0170*/  IADD3 R10, P0, PT, R9, R10, RZ ;  /* 0x0000000a090a7210 */ /* 0x002fca0007f1e0ff */
[----:B------:R-:W-:Y:S01]  /*0180*/  IMAD.X R11, RZ, RZ, R11, P0 ;  /* 0x000000ffff0b7224 */ /* 0x000fe200000e060b */
[----:B------:R-:W-:-:S04]  /*0190*/  ISETP.GE.U32.AND P0, PT, R10, UR8, PT ;  /* 0x000000080a007c0c */ /* 0x000fc8000bf06070 */
[----:B------:R-:W-:Y:S01]  /*01a0*/  ISETP.GE.U32.AND.EX P0, PT, R11, UR9, PT, P0 ;  /* 0x000000090b007c0c */ /* 0x000fe2000bf06100 */
[----:B--2---:R-:W-:Y:S01]  /*01b0*/  FADD R4, R7, R4 ;  /* 0x0000000407047221 */ /* 0x004fe20000000000 */
[----:B---3--:R-:W-:-:S11]  /*01c0*/  FADD R5, R6, R5 ;  /* 0x0000000506057221 */ /* 0x008fd60000000000 */
[----:B------:R-:W-:Y:S05]  /*01d0*/  @!P0 BRA `(.L_x_3) ;  /* 0xfffffffc00d48947 */ /* 0x000fea000383ffff */
[----:B------:R-:W-:Y:S05]  /*01e0*/  BSYNC.RECONVERGENT B1 ;  /* 0x0000000000017941 */ /* 0x000fea0003800200 */
.L_x_2:
[----:B------:R1:W-:Y:S02]  /*01f0*/  STS.64 [R0], R4 ;  /* 0x0000000400007388 */ /* 0x0003e40000000a00 */
.L_x_1:
[----:B0-----:R-:W-:Y:S05]  /*0200*/  BSYNC.RECONVERGENT B0 ;  /* 0x0000000000007941 */ /* 0x001fea0003800200 */
.L_x_0:
[----:B------:R-:W0:Y:S01]  /*0210*/  LDCU UR4, c[0x0][0x360] ;  /* 0x00006c00ff0477ac */ /* 0x000e220008000800 */
[----:B------:R-:W-:Y:S01]  /*0220*/  BAR.SYNC.DEFER_BLOCKING 0x0 ;  /* 0x0000000000007b1d */ /* 0x000fe20000010000 */
[----:B0-----:R-:W-:-:S09]  /*0230*/  UISETP.GE.U32.AND UP0, UPT, UR4, 0x2, UPT ;  /* 0x000000020400788c */ /* 0x001fd2000bf06070 */
[----:B------:R-:W-:Y:S05]  /*0240*/  BRA.U !UP0, `(.L_x_4) ;  /* 0x00000001084c7547 */ /* 0x000fea000b800000 */
[----:B------:R-:W-:-:S07]  /*0250*/  IMAD.U32 R2, RZ, RZ, UR4 ;  /* 0x00000004ff027e24 */ /* 0x000fce000f8e00ff */
.L_x_7:
[----:B------:R-:W-:Y:S01]  /*0260*/  SHF.R.U32.HI R9, RZ, 0x1, R2 ;  /* 0x00000001ff097819 */ /* 0x000fe20000011602 */
[----:B------:R-:W-:Y:S03]  /*0270*/  BSSY.RECONVERGENT B0, `(.L_x_5) ;  /* 0x000000c000007945 */ /* 0x000fe60003800200 */
[----:B------:R-:W-:-:S13]  /*0280*/  ISETP.GE.U32.AND P0, PT, R8, R9, PT ;  /* 0x000000090800720c */ /* 0x000fda0003f06070 */
[----:B0-----:R-:W-:Y:S05]  /*0290*/  @P0 BRA `(.L_x_6) ;  /* 0x0000000000240947 */ /* 0x001fea0003800000 */
[----:B------:R-:W-:Y:S01]  /*02a0*/  IMAD R3, R9, 0x8, R0 ;  /* 0x0000000809037824 */ /* 0x000fe200078e0200 */
[----:B-1----:R-:W-:Y:S04]  /*02b0*/  LDS R5, [R0] ;  /* 0x0000000000057984 */ /* 0x002fe80000000800 */
[----:B------:R-:W0:Y:S04]  /*02c0*/  LDS R4, [R3] ;  /* 0x0000000003047984 */ /* 0x000e280000000800 */
[----:B------:R-:W-:Y:S01]  /*02d0*/  LDS R7, [R0+0x4] ;  /* 0x0000040000077984 */ /* 0x000fe20000000800 */
[----:B0-----:R-:W-:-:S05]  /*02e0*/  FADD R5, R4, R5 ;  /* 0x0000000504057221 */ /* 0x001fca0000000000 */
[----:B------:R-:W-:Y:S04]  /*02f0*/  STS [R0], R5 ;  /* 0x0000000500007388 */ /* 0x000fe80000000800 */
[----:B------:R-:W0:Y:S02]  /*0300*/  LDS R4, [R3+0x4] ;  /* 0x0000040003047984 */ /* 0x000e240000000800 */
[----:B0-----:R-:W-:-:S05]  /*0310*/  FADD R7, R4, R7 ;  /* 0x0000000704077221 */ /* 0x001fca0000000000 */
[----:B------:R0:W-:Y:S02]  /*0320*/  STS [R0+0x4], R7 ;  /* 0x0000040700007388 */ /* 0x0001e40000000800 */
.L_x_6:
[----:B------:R-:W-:Y:S05]  /*0330*/  BSYNC.RECONVERGENT B0 ;  /* 0x0000000000007941 */ /* 0x000fea0003800200 */
.L_x_5:
[----:B------:R-:W-:Y:S01]  /*0340*/  BAR.SYNC.DEFER_BLOCKING 0x0 ;  /* 0x0000000000007b1d */ /* 0x000fe20000010000 */
[----:B------:R-:W-:Y:S01]  /*0350*/  ISETP.GT.U32.AND P0, PT, R2, 0x3, PT ;  /* 0x000000030200780c */ /* 0x000fe20003f04070 */
[----:B------:R-:W-:-:S12]  /*0360*/  IMAD.MOV.U32 R2, RZ, RZ, R9 ;  /* 0x000000ffff027224 */ /* 0x000fd800078e0009 */
[----:B------:R-:W-:Y:S05]  /*0370*/  @P0 BRA `(.L_x_7) ;  /* 0xfffffffc00b80947 */ /* 0x000fea000383ffff */
.L_x_4:
[----:B------:R-:W-:-:S13]  /*0380*/  ISETP.NE.AND P0, PT, R8, RZ, PT ;  /* 0x000000ff0800720c */ /* 0x000fda0003f05270 */
[----:B------:R-:W-:Y:S05]  /*0390*/  @P0 EXIT ;  /* 0x000000000000094d */ /* 0x000fea0003800000 */
[----:B------:R-:W2:Y:S01]  /*03a0*/  S2UR UR5, SR_CgaCtaId ;  /* 0x00000000000579c3 */ /* 0x000ea20000008800 */
[----:B------:R-:W-:-:S07]  /*03b0*/  UMOV UR4, 0x400 ;  /* 0x0000040000047882 */ /* 0x000fce0000000000 */
[----:B------:R-:W3:Y:S01]  /*03c0*/  LDC.64 R2, c[0x0][0x390] ;  /* 0x0000e400ff027b82 */ /* 0x000ee20000000a00 */
[----:B--2---:R-:W-:-:S09]  /*03d0*/  ULEA UR4, UR5, UR4, 0x18 ;  /* 0x0000000405047291 */ /* 0x004fd2000f8ec0ff */
[----:B-1----:R-:W3:Y:S04]  /*03e0*/  LDS.64 R4, [UR4] ;  /* 0x00000004ff047984 */ /* 0x002ee80008000a00 */
[----:B---3--:R-:W-:Y:S04]  /*03f0*/  STG.E desc[UR6][R2.64], R4 ;  /* 0x0000000402007986 */ /* 0x008fe8000c101906 */
[----:B------:R-:W-:Y:S01]  /*0400*/  STG.E desc[UR6][R2.64+0x4], R5 ;  /* 0x0000040502007986 */ /* 0x000fe2000c101906 */
[----:B------:R-:W-:Y:S05]  /*0410*/  EXIT ;  /* 0x000000000000794d */ /* 0x000fea0003800000 */
.L_x_8:
[----:B------:R-:W-:-:S00]  /*0420*/  BRA `(.L_x_8) ;  /* 0xfffffffc00fc7947 */ /* 0x000fc0000383ffff */
[----:B------:R-:W-:-:S00]  /*0430*/  NOP ;  /* 0x0000000000007918 */ /* 0x000fc00000000000 */
        /* <DEDUP_REMOVED lines=12> */
.L_x_24:


//--------------------- .text._Z24nppsSum_32fc_kernel_implPK7Npp32fcmPS_ --------------------------
	.section	.text._Z24nppsSum_32fc_kernel_implPK7Npp32fcmPS_,"ax",@progbits
	.align	128
        .global         _Z24nppsSum_32fc_kernel_implPK7Npp32fcmPS_
        .type           _Z24nppsSum_32fc_kernel_implPK7Npp32fcmPS_,@function
        .size           _Z24nppsSum_32fc_kernel_implPK7Npp32fcmPS_,(.L_x_25 - _Z24nppsSum_32fc_kernel_implPK7Npp32fcmPS_)
        .other          _Z24nppsSum_32fc_kernel_implPK7Npp32fcmPS_,@"STO_CUDA_ENTRY STV_DEFAULT"
_Z24nppsSum_32fc_kernel_implPK7Npp32fcmPS_:
.text._Z24nppsSum_32fc_kernel_implPK7Npp32fcmPS_:
[----:B------:R-:W-:Y:S01]  /*0000*/  LDC R1, c[0x0][0x37c] ;  /* 0x0000df00ff017b82 */ /* 0x000fe20000000800 */
[----:B------:R-:W0:Y:S01]  /*0010*/  S2R R8, SR_TID.X ;  /* 0x0000000000087919 */ /* 0x000e220000002100 */
[----:B------:R-:W0:Y:S01]  /*0020*/  LDCU UR8, c[0x0][0x360] ;  /* 0x00006c00ff0877ac */ /* 0x000e220008000800 */
[----:B------:R-:W0:Y:S01]  /*0030*/  S2R R9, SR_CTAID.X ;  /* 0x0000000000097919 */ /* 0x000e220000002500 */
[----:B------:R-:W1:Y:S01]  /*0040*/  LDCU.64 UR4, c[0x0][0x388] ;  /* 0x00007100ff0477ac */ /* 0x000e620008000a00 */
[----:B------:R-:W2:Y:S01]  /*0050*/  LDCU.64 UR6, c[0x0][0x358] ;  /* 0x00006b00ff0677ac */ /* 0x000ea20008000a00 */
[----:B0-----:R-:W-:-:S05]  /*0060*/  IMAD R0, R9, UR8, R8 ;  /* 0x0000000809007c24 */ /* 0x001fca000f8e0208 */
[----:B-1----:R-:W-:-:S04]  /*0070*/  ISETP.GE.U32.AND P0, PT, R0, UR4, PT ;  /* 0x0000000400007c0c */ /* 0x002fc8000bf06070 */
[----:B------:R-:W-:-:S13]  /*0080*/  ISETP.GE.U32.AND.EX P0, PT, RZ, UR5, PT, P0 ;  /* 0x00000005ff007c0c */ /* 0x000fda000bf06100 */
[----:B------:R-:W0:Y:S02]  /*0090*/  @!P0 LDC.64 R2, c[0x0][0x380] ;  /* 0x0000e000ff028b82 */ /* 0x000e240000000a00 */
[----:B0-----:R-:W-:-:S04]  /*00a0*/  @!P0 LEA R2, P1, R0, R2, 0x3 ;  /* 0x0000000200028211 */ /* 0x001fc800078218ff */
[----:B------:R-:W-:-:S05]  /*00b0*/  @!P0 LEA.HI.X R3, R0, R3, RZ, 0x3, P1 ;  /* 0x0000000300038211 */ /* 0x000fca00008f1cff */
[----:B--2---:R-:W2:Y:S04]  /*00c0*/  @!P0 LDG.E R6, desc[UR6][R2.64] ;  /* 0x0000000602068981 */ /* 0x004ea8000c1e1900 */
[----:B------:R-:W2:Y:S01]  /*00d0*/  @!P0 LDG.E R7, desc[UR6][R2.64+0x4] ;  /* 0x0000040602078981 */ /* 0x000ea2000c1e1900 */
[----:B------:R-:W0:Y:S01]  /*00e0*/  S2UR UR5, SR_CgaCtaId ;  /* 0x00000000000579c3 */ /* 0x000e220000008800 */
[----:B------:R-:W-:Y:S01]  /*00f0*/  UMOV UR4, 0x400 ;  /* 0x0000040000047882 */ /* 0x000fe20000000000 */
[----:B------:R-:W-:Y:S01]  /*0100*/  IMAD.U32 R4, RZ, RZ, UR8 ;  /* 0x00000008ff047e24 */ /* 0x000fe2000f8e00ff */
[----:B0-----:R-:W-:-:S06]  /*0110*/  ULEA UR4, UR5, UR4, 0x18 ;  /* 0x0000000405047291 */ /* 0x001fcc000f8ec0ff */
[----:B------:R-:W-:-:S05]  /*0120*/  LEA R0, R8, UR4, 0x3 ;  /* 0x0000000408007c11 */ /* 0x000fca000f8e18ff */
[----:B--2---:R0:W-:Y:S04]  /*0130*/  @!P0 STS.64 [R0], R6 ;  /* 0x0000000600008388 */ /* 0x0041e80000000a00 */
[----:B------:R0:W-:Y:S01]  /*0140*/  @P0 STS.64 [R0], RZ ;  /* 0x000000ff00000388 */ /* 0x0001e20000000a00 */
[----:B------:R-:W-:Y:S01]  /*0150*/  BAR.SYNC.DEFER_BLOCKING 0x0 ;  /* 0x0000000000007b1d */ /* 0x000fe20000010000 */
[----:B------:R-:W-:-:S13]  /*0160*/  ISETP.GE.U32.AND P0, PT, R4, 0x2, PT ;  /* 0x000000020400780c */ /* 0x000fda0003f06070 */
[----:B0-----:R-:W-:Y:S05]  /*0170*/  @!P0 BRA `(.L_x_9) ;  /* 0x0000000000488947 */ /* 0x001fea0003800000 */
.L_x_12:
[----:B------:R-:W-:Y:S01]  /*0180*/  SHF.R.U32.HI R7, RZ, 0x1, R4 ;  /* 0x00000001ff077819 */ /* 0x000fe20000011604 */
[----:B------:R-:W-:Y:S03]  /*0190*/  BSSY.RECONVERGENT B0, `(.L_x_10) ;  /* 0x000000c000007945 */ /* 0x000fe60003800200 */
[----:B------:R-:W-:-:S13]  /*01a0*/  ISETP.GE.U32.AND P0, PT, R8, R7, PT ;  /* 0x000000070800720c */ /* 0x000fda0003f06070 */
[----:B0-----:R-:W-:Y:S05]  /*01b0*/  @P0 BRA `(.L_x_11) ;  /* 0x0000000000240947 */ /* 0x001fea0003800000 */
[----:B------:R-:W-:Y:S01]  /*01c0*/  IMAD R2, R7, 0x8, R0 ;  /* 0x0000000807027824 */ /* 0x000fe200078e0200 */
[----:B------:R-:W-:Y:S04]  /*01d0*/  LDS R6, [R0] ;  /* 0x0000000000067984 */ /* 0x000fe80000000800 */
[----:B------:R-:W0:Y:S02]  /*01e0*/  LDS R3, [R2] ;  /* 0x0000000002037984 */ /* 0x000e240000000800 */
[----:B0-----:R-:W-:Y:S02]  /*01f0*/  FADD R3, R3, R6 ;  /* 0x0000000603037221 */ /* 0x001fe40000000000 */
[----:B------:R-:W-:Y:S04]  /*0200*/  LDS R6, [R0+0x4] ;  /* 0x0000040000067984 */ /* 0x000fe80000000800 */
[----:B------:R-:W-:Y:S04]  /*0210*/  STS [R0], R3 ;  /* 0x0000000300007388 */ /* 0x000fe80000000800 */
[----:B------:R-:W0:Y:S02]  /*0220*/  LDS R5, [R2+0x4] ;  /* 0x0000040002057984 */ /* 0x000e240000000800 */
[----:B0-----:R-:W-:-:S05]  /*0230*/  FADD R5, R5, R6 ;  /* 0x0000000605057221 */ /* 0x001fca0000000000 */
[----:B------:R0:W-:Y:S02]  /*0240*/  STS [R0+0x4], R5 ;  /* 0x0000040500007388 */ /* 0x0001e40000000800 */
.L_x_11:
[----:B------:R-:W-:Y:S05]  /*0250*/  BSYNC.RECONVERGENT B0 ;  /* 0x0000000000007941 */ /* 0x000fea0003800200 */
.L_x_10:
[----:B------:R-:W-:Y:S01]  /*0260*/  BAR.SYNC.DEFER_BLOCKING 0x0 ;  /* 0x0000000000007b1d */ /* 0x000fe20000010000 */
[----:B------:R-:W-:Y:S01]  /*0270*/  ISETP.GT.U32.AND P0, PT, R4, 0x3, PT ;  /* 0x000000030400780c */ /* 0x000fe20003f04070 */
[----:B------:R-:W-:-:S12]  /*0280*/  IMAD.MOV.U32 R4, RZ, RZ, R7 ;  /* 0x000000ffff047224 */ /* 0x000fd800078e0007 */
[----:B------:R-:W-:Y:S05]  /*0290*/  @P0 BRA `(.L_x_12) ;  /* 0xfffffffc00b80947 */ /* 0x000fea000383ffff */
.L_x_9:
[----:B------:R-:W-:-:S13]  /*02a0*/  ISETP.NE.AND P0, PT, R8, RZ, PT ;  /* 0x000000ff0800720c */ /* 0x000fda0003f05270 */
[----:B------:R-:W-:Y:S05]  /*02b0*/  @P0 EXIT ;  /* 0x000000000000094d */ /* 0x000fea0003800000 */
[----:B------:R-:W1:Y:S01]  /*02c0*/  S2UR UR5, SR_CgaCtaId ;  /* 0x00000000000579c3 */ /* 0x000e620000008800 */
[----:B------:R-:W-:-:S07]  /*02d0*/  UMOV UR4, 0x400 ;  /* 0x0000040000047882 */ /* 0x000fce0000000000 */
[----:B------:R-:W2:Y:S01]  /*02e0*/  LDC.64 R2, c[0x0][0x390] ;  /* 0x0000e400ff027b82 */ /* 0x000ea20000000a00 */
[----:B-1----:R-:W-:Y:S01]  /*02f0*/  ULEA UR4, UR5, UR4, 0x18 ;  /* 0x0000000405047291 */ /* 0x002fe2000f8ec0ff */
[----:B--2---:R-:W-:-:S08]  /*0300*/  IMAD.WIDE.U32 R2, R9, 0x8, R2 ;  /* 0x0000000809027825 */ /* 0x004fd000078e0002 */
[----:B0-----:R-:W0:Y:S04]  /*0310*/  LDS.64 R4, [UR4] ;  /* 0x00000004ff047984 */ /* 0x001e280008000a00 */
[----:B0-----:R-:W-:Y:S04]  /*0320*/  STG.E desc[UR6][R2.64], R4 ;  /* 0x0000000402007986 */ /* 0x001fe8000c101906 */
[----:B------:R-:W-:Y:S01]  /*0330*/  STG.E desc[UR6][R2.64+0x4], R5 ;  /* 0x0000040502007986 */ /* 0x000fe2000c101906 */
[----:B------:R-:W-:Y:S05]  /*0340*/  EXIT ;  /* 0x000000000000794d */ /* 0x000fea0003800000 */
.L_x_13:
        /* <DEDUP_REMOVED lines=11> */
.L_x_25:


//--------------------- .text._Z24nppsSum_32f_final_kernelPKfmPf --------------------------
	.section	.text._Z24nppsSum_32f_final_kernelPKfmPf,"ax",@progbits
	.align	128
        .global         _Z24nppsSum_32f_final_kernelPKfmPf
        .type           _Z24nppsSum_32f_final_kernelPKfmPf,@function
        .size           _Z24nppsSum_32f_final_kernelPKfmPf,(.L_x_26 - _Z24nppsSum_32f_final_kernelPKfmPf)
        .other          _Z24nppsSum_32f_final_kernelPKfmPf,@"STO_CUDA_ENTRY STV_DEFAULT"
_Z24nppsSum_32f_final_kernelPKfmPf:
.text._Z24nppsSum_32f_final_kernelPKfmPf:
        /* <DEDUP_REMOVED lines=11> */
[----:B------:R1:W-:Y:S01]  /*00b0*/  STS [R0], RZ ;  /* 0x000000ff00007388 */ /* 0x0003e20000000800 */
[----:B------:R-:W-:-:S13]  /*00c0*/  ISETP.GE.U32.AND.EX P0, PT, RZ, UR9, PT, P0 ;  /* 0x00000009ff007c0c */ /* 0x000fda000bf06100 */
[----:B-1-3--:R-:W-:Y:S05]  /*00d0*/  @P0 BRA `(.L_x_15) ;  /* 0x0000000000400947 */ /* 0x00afea0003800000 */
[----:B------:R-:W1:Y:S01]  /*00e0*/  LDC R4, c[0x0][0x360] ;  /* 0x0000d800ff047b82 */ /* 0x000e620000000800 */
[----:B------:R-:W-:Y:S01]  /*00f0*/  BSSY.RECONVERGENT B1, `(.L_x_16) ;  /* 0x000000d000017945 */ /* 0x000fe20003800200 */
[----:B------:R-:W-:Y:S02]  /*0100*/  IMAD.MOV.U32 R5, RZ, RZ, RZ ;  /* 0x000000ffff057224 */ /* 0x000fe400078e00ff */
[----:B------:R-:W-:Y:S02]  /*0110*/  IMAD.MOV.U32 R7, RZ, RZ, R6 ;  /* 0x000000ffff077224 */ /* 0x000fe400078e0006 */
[----:B------:R-:W-:-:S07]  /*0120*/  IMAD.MOV.U32 R8, RZ, RZ, RZ ;  /* 0x000000ffff087224 */ /* 0x000fce00078e00ff */
.L_x_17:
[----:B0-----:R-:W-:-:S04]  /*0130*/  LEA R2, P0, R7, UR4, 0x2 ;  /* 0x0000000407027c11 */ /* 0x001fc8000f8010ff */
[----:B------:R-:W-:-:S05]  /*0140*/  LEA.HI.X R3, R7, UR5, R8, 0x2, P0 ;  /* 0x0000000507037c11 */ /* 0x000fca00080f1408 */
[----:B------:R-:W2:Y:S01]  /*0150*/  LDG.E R2, desc[UR6][R2.64] ;  /* 0x0000000602027981 */ /* 0x000ea2000c1e1900 */
[----:B-1----:R-:W-:-:S05]  /*0160*/  IADD3 R7, P0, PT, R4, R7, RZ ;  /* 0x0000000704077210 */ /* 0x002fca0007f1e0ff */
[----:B------:R-:W-:Y:S01]  /*0170*/  IMAD.X R8, RZ, RZ, R8, P0 ;  /* 0x000000ffff087224 */ /* 0x000fe200000e0608 */
[----:B------:R-:W-:-:S04]  /*0180*/  ISETP.GE.U32.AND P0, PT, R7, UR8, PT ;  /* 0x0000000807007c0c */ /* 0x000fc8000bf06070 */
[----:B------:R-:W-:Y:S01]  /*0190*/  ISETP.GE.U32.AND.EX P0, PT, R8, UR9, PT, P0 ;  /* 0x0000000908007c0c */ /* 0x000fe2000bf06100 */
[----:B--2---:R-:W-:-:S12]  /*01a0*/  FADD R5, R2, R5 ;  /* 0x0000000502057221 */ /* 0x004fd80000000000 */
[----:B------:R-:W-:Y:S05]  /*01b0*/  @!P0 BRA `(.L_x_17) ;  /* 0xfffffffc00dc8947 */ /* 0x000fea000383ffff */
[----:B------:R-:W-:Y:S05]  /*01c0*/  BSYNC.RECONVERGENT B1 ;  /* 0x0000000000017941 */ /* 0x000fea0003800200 */
.L_x_16:
[----:B------:R1:W-:Y:S02]  /*01d0*/  STS [R0], R5 ;  /* 0x0000000500007388 */ /* 0x0003e40000000800 */
.L_x_15:
[----:B0-----:R-:W-:Y:S05]  /*01e0*/  BSYNC.RECONVERGENT B0 ;  /* 0x0000000000007941 */ /* 0x001fea0003800200 */
.L_x_14:
[----:B------:R-:W0:Y:S01]  /*01f0*/  LDCU UR4, c[0x0][0x360] ;  /* 0x00006c00ff0477ac */ /* 0x000e220008000800 */
[----:B------:R-:W-:Y:S01]  /*0200*/  BAR.SYNC.DEFER_BLOCKING 0x0 ;  /* 0x0000000000007b1d */ /* 0x000fe20000010000 */
[----:B------:R-:W-:Y:S01]  /*0210*/  ISETP.NE.AND P0, PT, R6, RZ, PT ;  /* 0x000000ff0600720c */ /* 0x000fe20003f05270 */
[----:B0-----:R-:W-:-:S09]  /*0220*/  UISETP.GE.U32.AND UP0, UPT, UR4, 0x2, UPT ;  /* 0x000000020400788c */ /* 0x001fd2000bf06070 */
[----:B------:R-:W-:Y:S05]  /*0230*/  BRA.U !UP0, `(.L_x_18) ;  /* 0x0000000108307547 */ /* 0x000fea000b800000 */
[----:B------:R-:W-:-:S07]  /*0240*/  IMAD.U32 R2, RZ, RZ, UR4 ;  /* 0x00000004ff027e24 */ /* 0x000fce000f8e00ff */
.L_x_19:
[----:B------:R-:W-:-:S04]  /*0250*/  SHF.R.U32.HI R7, RZ, 0x1, R2 ;  /* 0x00000001ff077819 */ /* 0x000fc80000011602 */
[----:B------:R-:W-:-:S13]  /*0260*/  ISETP.GE.U32.AND P1, PT, R6, R7, PT ;  /* 0x000000070600720c */ /* 0x000fda0003f26070 */
[----:B------:R-:W-:Y:S01]  /*0270*/  @!P1 IMAD R3, R7, 0x4, R0 ;  /* 0x0000000407039824 */ /* 0x000fe200078e0200 */
[----:B------:R-:W-:Y:S05]  /*0280*/  @!P1 LDS R4, [R0] ;  /* 0x0000000000049984 */ /* 0x000fea0000000800 */
[----:B------:R-:W1:Y:S02]  /*0290*/  @!P1 LDS R3, [R3] ;  /* 0x0000000003039984 */ /* 0x000e640000000800 */
[----:B-1----:R-:W-:-:S05]  /*02a0*/  @!P1 FADD R5, R3, R4 ;  /* 0x0000000403059221 */ /* 0x002fca0000000000 */
[----:B------:R0:W-:Y:S01]  /*02b0*/  @!P1 STS [R0], R5 ;  /* 0x0000000500009388 */ /* 0x0001e20000000800 */
[----:B------:R-:W-:Y:S01]  /*02c0*/  BAR.SYNC.DEFER_BLOCKING 0x0 ;  /* 0x0000000000007b1d */ /* 0x000fe20000010000 */
[----:B------:R-:W-:Y:S01]  /*02d0*/  ISETP.GT.U32.AND P1, PT, R2, 0x3, PT ;  /* 0x000000030200780c */ /* 0x000fe20003f24070 */
[----:B------:R-:W-:-:S12]  /*02e0*/  IMAD.MOV.U32 R2, RZ, RZ, R7 ;  /* 0x000000ffff027224 */ /* 0x000fd800078e0007 */
[----:B0-----:R-:W-:Y:S05]  /*02f0*/  @P1 BRA `(.L_x_19) ;  /* 0xfffffffc00d41947 */ /* 0x001fea000383ffff */
.L_x_18:
[----:B------:R-:W-:Y:S05]  /*0300*/  @P0 EXIT ;  /* 0x000000000000094d */ /* 0x000fea0003800000 */
[----:B------:R-:W0:Y:S01]  /*0310*/  S2UR UR5, SR_CgaCtaId ;  /* 0x00000000000579c3 */ /* 0x000e220000008800 */
[----:B------:R-:W-:-:S07]  /*0320*/  UMOV UR4, 0x400 ;  /* 0x0000040000047882 */ /* 0x000fce0000000000 */
[----:B------:R-:W2:Y:S01]  /*0330*/  LDC.64 R2, c[0x0][0x390] ;  /* 0x0000e400ff027b82 */ /* 0x000ea20000000a00 */
[----:B0-----:R-:W-:-:S09]  /*0340*/  ULEA UR4, UR5, UR4, 0x18 ;  /* 0x0000000405047291 */ /* 0x001fd2000f8ec0ff */
[----:B-1----:R-:W2:Y:S04]  /*0350*/  LDS R5, [UR4] ;  /* 0x00000004ff057984 */ /* 0x002ea80008000800 */
[----:B--2---:R-:W-:Y:S01]  /*0360*/  STG.E desc[UR6][R2.64], R5 ;  /* 0x0000000502007986 */ /* 0x004fe2000c101906 */
[----:B------:R-:W-:Y:S05]  /*0370*/  EXIT ;  /* 0x000000000000794d */ /* 0x000fea0003800000 */
.L_x_20:
        /* <DEDUP_REMOVED lines=16> */
.L_x_26:


//--------------------- .text._Z23nppsSum_32f_kernel_implPKfmPf --------------------------
	.section	.text._Z23nppsSum_32f_kernel_implPKfmPf,"ax",@progbits
	.align	128
        .global         _Z23nppsSum_32f_kernel_implPKfmPf
        .type           _Z23nppsSum_32f_kernel_implPKfmPf,@function
        .size           _Z23nppsSum_32f_kernel_implPKfmPf,(.L_x_27 - _Z23nppsSum_32f_kernel_implPKfmPf)
        .other          _Z23nppsSum_32f_kernel_implPKfmPf,@"STO_CUDA_ENTRY STV_DEFAULT"
_Z23nppsSum_32f_kernel_implPKfmPf:
.text._Z23nppsSum_32f_kernel_implPKfmPf:
[----:B------:R-:W-:Y:S01]  /*0000*/  LDC R1, c[0x0][0x37c] ;  /* 0x0000df00ff017b82 */ /* 0x000fe20000000800 */
[----:B------:R-:W0:Y:S01]  /*0010*/  S2R R6, SR_TID.X ;  /* 0x0000000000067919 */ /* 0x000e220000002100 */
[----:B------:R-:W0:Y:S01]  /*0020*/  LDCU UR8, c[0x0][0x360] ;  /* 0x00006c00ff0877ac */ /* 0x000e220008000800 */
[----:B------:R-:W-:Y:S01]  /*0030*/  IMAD.MOV.U32 R4, RZ, RZ, RZ ;  /* 0x000000ffff047224 */ /* 0x000fe200078e00ff */
        /* <DEDUP_REMOVED lines=9> */
[----:B--2---:R-:W2:Y:S01]  /*00d0*/  @!P0 LDG.E R4, desc[UR6][R2.64] ;  /* 0x0000000602048981 */ /* 0x004ea2000c1e1900 */
[----:B------:R-:W0:Y:S01]  /*00e0*/  S2UR UR5, SR_CgaCtaId ;  /* 0x00000000000579c3 */ /* 0x000e220000008800 */
[----:B------:R-:W-:Y:S01]  /*00f0*/  IMAD.U32 R0, RZ, RZ, UR8 ;  /* 0x00000008ff007e24 */ /* 0x000fe2000f8e00ff */
[----:B------:R-:W-:Y:S01]  /*0100*/  UMOV UR4, 0x400 ;  /* 0x0000040000047882 */ /* 0x000fe20000000000 */
[----:B------:R-:W-:-:S03]  /*0110*/  ISETP.NE.AND P0, PT, R6, RZ, PT ;  /* 0x000000ff0600720c */ /* 0x000fc60003f05270 */
[----:B------:R-:W-:Y:S01]  /*0120*/  ISETP.GE.U32.AND P1, PT, R0, 0x2, PT ;  /* 0x000000020000780c */ /* 0x000fe20003f26070 */
[----:B0-----:R-:W-:-:S06]  /*0130*/  ULEA UR4, UR5, UR4, 0x18 ;  /* 0x0000000405047291 */ /* 0x001fcc000f8ec0ff */
[----:B------:R-:W-:-:S05]  /*0140*/  LEA R5, R6, UR4, 0x2 ;  /* 0x0000000406057c11 */ /* 0x000fca000f8e10ff */
[----:B--2---:R0:W-:Y:S01]  /*0150*/  STS [R5], R4 ;  /* 0x0000000405007388 */ /* 0x0041e20000000800 */
[----:B------:R-:W-:Y:S06]  /*0160*/  BAR.SYNC.DEFER_BLOCKING 0x0 ;  /* 0x0000000000007b1d */ /* 0x000fec0000010000 */
[----:B------:R-:W-:Y:S05]  /*0170*/  @!P1 BRA `(.L_x_21) ;  /* 0x00000000002c9947 */ /* 0x000fea0003800000 */
.L_x_22:
[----:B------:R-:W-:-:S04]  /*0180*/  SHF.R.U32.HI R8, RZ, 0x1, R0 ;  /* 0x00000001ff087819 */ /* 0x000fc80000011600 */
[----:B------:R-:W-:-:S13]  /*0190*/  ISETP.GE.U32.AND P1, PT, R6, R8, PT ;  /* 0x000000080600720c */ /* 0x000fda0003f26070 */
[----:B------:R-:W-:Y:S01]  /*01a0*/  @!P1 IMAD R2, R8, 0x4, R5 ;  /* 0x0000000408029824 */ /* 0x000fe200078e0205 */
[----:B------:R-:W-:Y:S05]  /*01b0*/  @!P1 LDS R3, [R5] ;  /* 0x0000000005039984 */ /* 0x000fea0000000800 */
[----:B------:R-:W0:Y:S02]  /*01c0*/  @!P1 LDS R2, [R2] ;  /* 0x0000000002029984 */ /* 0x000e240000000800 */
[----:B0-----:R-:W-:-:S05]  /*01d0*/  @!P1 FADD R4, R2, R3 ;  /* 0x0000000302049221 */ /* 0x001fca0000000000 */
[----:B------:R1:W-:Y:S01]  /*01e0*/  @!P1 STS [R5], R4 ;  /* 0x0000000405009388 */ /* 0x0003e20000000800 */
[----:B------:R-:W-:Y:S01]  /*01f0*/  BAR.SYNC.DEFER_BLOCKING 0x0 ;  /* 0x0000000000007b1d */ /* 0x000fe20000010000 */
[----:B------:R-:W-:Y:S01]  /*0200*/  ISETP.GT.U32.AND P1, PT, R0, 0x3, PT ;  /* 0x000000030000780c */ /* 0x000fe20003f24070 */
[----:B------:R-:W-:-:S12]  /*0210*/  IMAD.MOV.U32 R0, RZ, RZ, R8 ;  /* 0x000000ffff007224 */ /* 0x000fd800078e0008 */
[----:B-1----:R-:W-:Y:S05]  /*0220*/  @P1 BRA `(.L_x_22) ;  /* 0xfffffffc00d41947 */ /* 0x002fea000383ffff */
.L_x_21:
[----:B------:R-:W-:Y:S05]  /*0230*/  @P0 EXIT ;  /* 0x000000000000094d */ /* 0x000fea0003800000 */
[----:B------:R-:W1:Y:S01]  /*0240*/  S2UR UR5, SR_CgaCtaId ;  /* 0x00000000000579c3 */ /* 0x000e620000008800 */
[----:B------:R-:W-:-:S07]  /*0250*/  UMOV UR4, 0x400 ;  /* 0x0000040000047882 */ /* 0x000fce0000000000 */
[----:B------:R-:W2:Y:S01]  /*0260*/  LDC.64 R2, c[0x0][0x390] ;  /* 0x0000e400ff027b82 */ /* 0x000ea20000000a00 */
[----:B-1----:R-:W-:Y:S01]  /*0270*/  ULEA UR4, UR5, UR4, 0x18 ;  /* 0x0000000405047291 */ /* 0x002fe2000f8ec0ff */
[----:B--2---:R-:W-:-:S08]  /*0280*/  IMAD.WIDE.U32 R2, R7, 0x4, R2 ;  /* 0x0000000407027825 */ /* 0x004fd000078e0002 */
[----:B0-----:R-:W0:Y:S04]  /*0290*/  LDS R5, [UR4] ;  /* 0x00000004ff057984 */ /* 0x001e280008000800 */
[----:B0-----:R-:W-:Y:S01]  /*02a0*/  STG.E desc[UR6][R2.64], R5 ;  /* 0x0000000502007986 */ /* 0x001fe2000c101906 */
[----:B------:R-:W-:Y:S05]  /*02b0*/  EXIT ;  /* 0x000000000000794d */ /* 0x000fea0003800000 */
.L_x_23:
        /* <DEDUP_REMOVED lines=12> */
.L_x_27:


//--------------------- .nv.shared._Z25nppsSum_32fc_final_kernelPK7Npp32fcmPS_ --------------------------
	.section	.nv.shared._Z25nppsSum_32fc_final_kernelPK7Npp32fcmPS_,"aw",@nobits
	.sectionflags	@""
	.align	4
.nv.shared._Z25nppsSum_32fc_final_kernelPK7Npp32fcmPS_:
	.zero		3072


//--------------------- .nv.shared.reserved.0     --------------------------
	.section	.nv.shared.reserved.0,"aw",@nobits
	.weak		__nv_reservedSMEM_offset_0_alias
	.size		__nv_reservedSMEM_offset_0_alias, 0, 64
	.other		__nv_reservedSMEM_offset_0_alias,@"STO_CUDA_RESERVED_SHARED STV_DEFAULT"
__nv_reservedSMEM_offset_0_alias:
	.zero		0
	.zero		64


//--------------------- .nv.shared._Z24nppsSum_32fc_kernel_implPK7Npp32fcmPS_ --------------------------
	.section	.nv.shared._Z24nppsSum_32fc_kernel_implPK7Npp32fcmPS_,"aw",@nobits
	.sectionflags	@""
	.align	4
.nv.shared._Z24nppsSum_32fc_kernel_implPK7Npp32fcmPS_:
	.zero		3072


//--------------------- .nv.shared._Z24nppsSum_32f_final_kernelPKfmPf --------------------------
	.section	.nv.shared._Z24nppsSum_32f_final_kernelPKfmPf,"aw",@nobits
	.sectionflags	@""
	.align	4
.nv.shared._Z24nppsSum_32f_final_kernelPKfmPf:
	.zero		2048


//--------------------- .nv.shared._Z23nppsSum_32f_kernel_implPKfmPf --------------------------
	.section	.nv.shared._Z23nppsSum_32f_kernel_implPKfmPf,"aw",@nobits
	.sectionflags	@""
	.align	4
.nv.shared._Z23nppsSum_32f_kernel_implPKfmPf:
	.zero		2048


//--------------------- .nv.constant0._Z25nppsSum_32fc_final_kernelPK7Npp32fcmPS_ --------------------------
	.section	.nv.constant0._Z25nppsSum_32fc_final_kernelPK7Npp32fcmPS_,"a",@progbits
	.sectionflags	@""
	.align	4
.nv.constant0._Z25nppsSum_32fc_final_kernelPK7Npp32fcmPS_:
	.zero		920


//--------------------- .nv.constant0._Z24nppsSum_32fc_kernel_implPK7Npp32fcmPS_ --------------------------
	.section	.nv.constant0._Z24nppsSum_32fc_kernel_implPK7Npp32fcmPS_,"a",@progbits
	.sectionflags	@""
	.align	4
.nv.constant0._Z24nppsSum_32fc_kernel_implPK7Npp32fcmPS_:
	.zero		920


//--------------------- .nv.constant0._Z24nppsSum_32f_final_kernelPKfmPf --------------------------
	.section	.nv.constant0._Z24nppsSum_32f_final_kernelPKfmPf,"a",@progbits
	.sectionflags	@""
	.align	4
.nv.constant0._Z24nppsSum_32f_final_kernelPKfmPf:
	.zero		920


//--------------------- .nv.constant0._Z23nppsSum_32f_kernel_implPKfmPf --------------------------
	.section	.nv.constant0._Z23nppsSum_32f_kernel_implPKfmPf,"a",@progbits
	.sectionflags	@""
	.align	4
.nv.constant0._Z23nppsSum_32f_kernel_implPKfmPf:
	.zero		920


//--------------------- SYMBOLS --------------------------

	.type		.nv.reservedSmem.offset0,@object
	.size		.nv.reservedSmem.offset0,0x4
	.type		.nv.reservedSmem.cap,@object
	.size		.nv.reservedSmem.cap,0x4
